//
// Generated by NVIDIA NVVM Compiler
//
// Compiler Build ID: CL-36424714
// Cuda compilation tools, release 13.0, V13.0.88
// Based on NVVM 20.0.0
//

.version 9.0
.target sm_100
.address_size 64

	// .globl	_Z21bev_occupy_gpu_kerneliiiifPKfPKiPiS3_

.visible .entry _Z21bev_occupy_gpu_kerneliiiifPKfPKiPiS3_(
	.param .u32 _Z21bev_occupy_gpu_kerneliiiifPKfPKiPiS3__param_0,
	.param .u32 _Z21bev_occupy_gpu_kerneliiiifPKfPKiPiS3__param_1,
	.param .u32 _Z21bev_occupy_gpu_kerneliiiifPKfPKiPiS3__param_2,
	.param .u32 _Z21bev_occupy_gpu_kerneliiiifPKfPKiPiS3__param_3,
	.param .f32 _Z21bev_occupy_gpu_kerneliiiifPKfPKiPiS3__param_4,
	.param .u64 .ptr .align 1 _Z21bev_occupy_gpu_kerneliiiifPKfPKiPiS3__param_5,
	.param .u64 .ptr .align 1 _Z21bev_occupy_gpu_kerneliiiifPKfPKiPiS3__param_6,
	.param .u64 .ptr .align 1 _Z21bev_occupy_gpu_kerneliiiifPKfPKiPiS3__param_7,
	.param .u64 .ptr .align 1 _Z21bev_occupy_gpu_kerneliiiifPKfPKiPiS3__param_8
)
{
	.reg .pred 	%p<6>;
	.reg .b32 	%r<24>;
	.reg .b32 	%f<8>;
	.reg .b64 	%rd<13>;

	ld.param.u32 	%r6, [_Z21bev_occupy_gpu_kerneliiiifPKfPKiPiS3__param_0];
	ld.param.u32 	%r9, [_Z21bev_occupy_gpu_kerneliiiifPKfPKiPiS3__param_1];
	ld.param.u32 	%r7, [_Z21bev_occupy_gpu_kerneliiiifPKfPKiPiS3__param_2];
	ld.param.u32 	%r8, [_Z21bev_occupy_gpu_kerneliiiifPKfPKiPiS3__param_3];
	ld.param.f32 	%f3, [_Z21bev_occupy_gpu_kerneliiiifPKfPKiPiS3__param_4];
	ld.param.u64 	%rd3, [_Z21bev_occupy_gpu_kerneliiiifPKfPKiPiS3__param_5];
	ld.param.u64 	%rd4, [_Z21bev_occupy_gpu_kerneliiiifPKfPKiPiS3__param_7];
	ld.param.u64 	%rd5, [_Z21bev_occupy_gpu_kerneliiiifPKfPKiPiS3__param_8];
	mov.u32 	%r10, %tid.x;
	mov.u32 	%r11, %ctaid.x;
	mov.u32 	%r12, %ntid.x;
	mad.lo.s32 	%r1, %r11, %r12, %r10;
	setp.ge.s32 	%p1, %r1, %r9;
	@%p1 bra 	$L__BB0_7;
	cvta.to.global.u64 	%rd6, %rd3;
	mul.lo.s32 	%r13, %r1, 3;
	mul.wide.s32 	%rd7, %r13, 4;
	add.s64 	%rd8, %rd6, %rd7;
	ld.global.f32 	%f4, [%rd8];
	div.rn.f32 	%f5, %f4, %f3;
	cvt.rmi.f32.f32 	%f1, %f5;
	ld.global.f32 	%f6, [%rd8+4];
	div.rn.f32 	%f7, %f6, %f3;
	cvt.rmi.f32.f32 	%f2, %f7;
	add.s32 	%r2, %r6, -1;
	setp.lt.s32 	%p2, %r6, 2;
	mov.u32 	%r23, %r2;
	@%p2 bra 	$L__BB0_6;
	cvta.to.global.u64 	%rd1, %rd4;
	mov.b32 	%r22, 0;
$L__BB0_3:
	mul.wide.u32 	%rd9, %r22, 4;
	add.s64 	%rd2, %rd1, %rd9;
	ld.global.u32 	%r15, [%rd2];
	setp.lt.s32 	%p3, %r1, %r15;
	@%p3 bra 	$L__BB0_5;
	ld.global.u32 	%r16, [%rd2+4];
	setp.lt.s32 	%p4, %r1, %r16;
	mov.u32 	%r23, %r22;
	@%p4 bra 	$L__BB0_6;
$L__BB0_5:
	add.s32 	%r22, %r22, 1;
	setp.ne.s32 	%p5, %r22, %r2;
	mov.u32 	%r23, %r2;
	@%p5 bra 	$L__BB0_3;
$L__BB0_6:
	cvt.rzi.s32.f32 	%r17, %f1;
	mad.lo.s32 	%r18, %r23, %r7, %r17;
	cvt.rzi.s32.f32 	%r19, %f2;
	mad.lo.s32 	%r20, %r18, %r8, %r19;
	cvta.to.global.u64 	%rd10, %rd5;
	mul.wide.s32 	%rd11, %r20, 4;
	add.s64 	%rd12, %rd10, %rd11;
	atom.global.add.u32 	%r21, [%rd12], 1;
$L__BB0_7:
	ret;

}


// ===== COMPILED SASS (sm_100) =====

	.target	sm_100

	.elftype	@"ET_EXEC"


//--------------------- .note.nv.tkinfo           --------------------------
	.section	.note.nv.tkinfo,"",@"SHT_NOTE"
	.sectionflags	@"SHF_NOTE_NV_TKINFO"
	.tkinfo
        /*0018*/ 	.word	0x00000002
        /*0030*/ 	.string	""
        /*0030*/ 	.string	"ptxas"
        /*0030*/ 	.string	"Cuda compilation tools, release 13.0, V13.0.88"
        /*0030*/ 	.string	"Build cuda_13.0.r13.0/compiler.36424714_0"
        /*0030*/ 	.string	"-arch sm_100 -m 64 "



//--------------------- .note.nv.cuinfo           --------------------------
	.section	.note.nv.cuinfo,"",@"SHT_NOTE"
	.sectionflags	@"SHF_NOTE_NV_CUINFO"
        /*0018*/ 	.short	0x0002
        /*001a*/ 	.short	0x0064
        /*001c*/ 	.short	0x0082
	.zero		2


//--------------------- .nv.info                  --------------------------
	.section	.nv.info,"",@"SHT_CUDA_INFO"
	.align	4


	//----- nvinfo : EIATTR_REGCOUNT
	.align		4
        /*0000*/ 	.byte	0x04, 0x2f
        /*0002*/ 	.short	(.L_1 - .L_0)
	.align		4
.L_0:
        /*0004*/ 	.word	index@(_Z21bev_occupy_gpu_kerneliiiifPKfPKiPiS3_)
        /*0008*/ 	.word	0x00000013


	//----- nvinfo : EIATTR_FRAME_SIZE
	.align		4
.L_1:
        /*000c*/ 	.byte	0x04, 0x11
        /*000e*/ 	.short	(.L_3 - .L_2)
	.align		4
.L_2:
        /*0010*/ 	.word	index@($__internal_0_$__cuda_sm3x_div_rn_noftz_f32_slowpath)
        /*0014*/ 	.word	0x00000000


	//----- nvinfo : EIATTR_FRAME_SIZE
	.align		4
.L_3:
        /*0018*/ 	.byte	0x04, 0x11
        /*001a*/ 	.short	(.L_5 - .L_4)
	.align		4
.L_4:
        /*001c*/ 	.word	index@(_Z21bev_occupy_gpu_kerneliiiifPKfPKiPiS3_)
        /*0020*/ 	.word	0x00000000


	//----- nvinfo : EIATTR_MIN_STACK_SIZE
	.align		4
.L_5:
        /*0024*/ 	.byte	0x04, 0x12
        /*0026*/ 	.short	(.L_7 - .L_6)
	.align		4
.L_6:
        /*0028*/ 	.word	index@(_Z21bev_occupy_gpu_kerneliiiifPKfPKiPiS3_)
        /*002c*/ 	.word	0x00000000
.L_7:


//--------------------- .nv.compat                --------------------------
	.section	.nv.compat,"",@"SHT_CUDA_COMPAT_INFO"
	.align	4
        /*0000*/ 	.byte	0x02, 0x09, 0x00, 0x00, 0x02, 0x02, 0x01, 0x00, 0x02, 0x05, 0x05, 0x00, 0x03, 0x07, 0x01, 0x01
        /*0010*/ 	.byte	0x02, 0x03, 0x00, 0x00, 0x02, 0x06, 0x01, 0x00, 0x04, 0x0b, 0x08, 0x00, 0x01, 0x00, 0x00, 0x00
        /*0020*/ 	.byte	0x00, 0x00, 0x00, 0x00


//--------------------- .nv.info._Z21bev_occupy_gpu_kerneliiiifPKfPKiPiS3_ --------------------------
	.section	.nv.info._Z21bev_occupy_gpu_kerneliiiifPKfPKiPiS3_,"",@"SHT_CUDA_INFO"
	.sectionflags	@""
	.align	4


	//----- nvinfo : EIATTR_CUDA_API_VERSION
	.align		4
        /*0000*/ 	.byte	0x04, 0x37
        /*0002*/ 	.short	(.L_9 - .L_8)
.L_8:
        /*0004*/ 	.word	0x00000082


	//----- nvinfo : EIATTR_KPARAM_INFO
	.align		4
.L_9:
        /*0008*/ 	.byte	0x04, 0x17
        /*000a*/ 	.short	(.L_11 - .L_10)
.L_10:
        /*000c*/ 	.word	0x00000000
        /*0010*/ 	.short	0x0008
        /*0012*/ 	.short	0x0030
        /*0014*/ 	.byte	0x00, 0xf5, 0x21, 0x00


	//----- nvinfo : EIATTR_KPARAM_INFO
	.align		4
.L_11:
        /*0018*/ 	.byte	0x04, 0x17
        /*001a*/ 	.short	(.L_13 - .L_12)
.L_12:
        /*001c*/ 	.word	0x00000000
        /*0020*/ 	.short	0x0007
        /*0022*/ 	.short	0x0028
        /*0024*/ 	.byte	0x00, 0xf5, 0x21, 0x00


	//----- nvinfo : EIATTR_KPARAM_INFO
	.align		4
.L_13:
        /*0028*/ 	.byte	0x04, 0x17
        /*002a*/ 	.short	(.L_15 - .L_14)
.L_14:
        /*002c*/ 	.word	0x00000000
        /*0030*/ 	.short	0x0006
        /*0032*/ 	.short	0x0020
        /*0034*/ 	.byte	0x00, 0xf5, 0x21, 0x00


	//----- nvinfo : EIATTR_KPARAM_INFO
	.align		4
.L_15:
        /*0038*/ 	.byte	0x04, 0x17
        /*003a*/ 	.short	(.L_17 - .L_16)
.L_16:
        /*003c*/ 	.word	0x00000000
        /*0040*/ 	.short	0x0005
        /*0042*/ 	.short	0x0018
        /*0044*/ 	.byte	0x00, 0xf5, 0x21, 0x00


	//----- nvinfo : EIATTR_KPARAM_INFO
	.align		4
.L_17:
        /*0048*/ 	.byte	0x04, 0x17
        /*004a*/ 	.short	(.L_19 - .L_18)
.L_18:
        /*004c*/ 	.word	0x00000000
        /*0050*/ 	.short	0x0004
        /*0052*/ 	.short	0x0010
        /*0054*/ 	.byte	0x00, 0xf0, 0x11, 0x00


	//----- nvinfo : EIATTR_KPARAM_INFO
	.align		4
.L_19:
        /*0058*/ 	.byte	0x04, 0x17
        /*005a*/ 	.short	(.L_21 - .L_20)
.L_20:
        /*005c*/ 	.word	0x00000000
        /*0060*/ 	.short	0x0003
        /*0062*/ 	.short	0x000c
        /*0064*/ 	.byte	0x00, 0xf0, 0x11, 0x00


	//----- nvinfo : EIATTR_KPARAM_INFO
	.align		4
.L_21:
        /*0068*/ 	.byte	0x04, 0x17
        /*006a*/ 	.short	(.L_23 - .L_22)
.L_22:
        /*006c*/ 	.word	0x00000000
        /*0070*/ 	.short	0x0002
        /*0072*/ 	.short	0x0008
        /*0074*/ 	.byte	0x00, 0xf0, 0x11, 0x00


	//----- nvinfo : EIATTR_KPARAM_INFO
	.align		4
.L_23:
        /*0078*/ 	.byte	0x04, 0x17
        /*007a*/ 	.short	(.L_25 - .L_24)
.L_24:
        /*007c*/ 	.word	0x00000000
        /*0080*/ 	.short	0x0001
        /*0082*/ 	.short	0x0004
        /*0084*/ 	.byte	0x00, 0xf0, 0x11, 0x00


	//----- nvinfo : EIATTR_KPARAM_INFO
	.align		4
.L_25:
        /*0088*/ 	.byte	0x04, 0x17
        /*008a*/ 	.short	(.L_27 - .L_26)
.L_26:
        /*008c*/ 	.word	0x00000000
        /*0090*/ 	.short	0x0000
        /*0092*/ 	.short	0x0000
        /*0094*/ 	.byte	0x00, 0xf0, 0x11, 0x00


	//----- nvinfo : EIATTR_SPARSE_MMA_MASK
	.align		4
.L_27:
        /*0098*/ 	.byte	0x03, 0x50
        /*009a*/ 	.short	0x0000


	//----- nvinfo : EIATTR_MAXREG_COUNT
	.align		4
        /*009c*/ 	.byte	0x03, 0x1b
        /*009e*/ 	.short	0x00ff


	//----- nvinfo : EIATTR_MERCURY_ISA_VERSION
	.align		4
        /*00a0*/ 	.byte	0x03, 0x5f
        /*00a2*/ 	.short	0x0101


	//----- nvinfo : EIATTR_VRC_CTA_INIT_COUNT
	.align		4
        /*00a4*/ 	.byte	0x02, 0x4a
	.zero		1
	.zero		1


	//----- nvinfo : EIATTR_EXIT_INSTR_OFFSETS
	.align		4
        /*00a8*/ 	.byte	0x04, 0x1c
        /*00aa*/ 	.short	(.L_29 - .L_28)


	//   ....[0]....
.L_28:
        /*00ac*/ 	.word	0x00000070


	//   ....[1]....
        /*00b0*/ 	.word	0x000004c0


	//----- nvinfo : EIATTR_CRS_STACK_SIZE
	.align		4
.L_29:
        /*00b4*/ 	.byte	0x04, 0x1e
        /*00b6*/ 	.short	(.L_31 - .L_30)
.L_30:
        /*00b8*/ 	.word	0x00000000


	//----- nvinfo : EIATTR_CBANK_PARAM_SIZE
	.align		4
.L_31:
        /*00bc*/ 	.byte	0x03, 0x19
        /*00be*/ 	.short	0x0038


	//----- nvinfo : EIATTR_PARAM_CBANK
	.align		4
        /*00c0*/ 	.byte	0x04, 0x0a
        /*00c2*/ 	.short	(.L_33 - .L_32)
	.align		4
.L_32:
        /*00c4*/ 	.word	index@(.nv.constant0._Z21bev_occupy_gpu_kerneliiiifPKfPKiPiS3_)
        /*00c8*/ 	.short	0x0380
        /*00ca*/ 	.short	0x0038


	//----- nvinfo : EIATTR_SW_WAR
	.align		4
.L_33:
        /*00cc*/ 	.byte	0x04, 0x36
        /*00ce*/ 	.short	(.L_35 - .L_34)
.L_34:
        /*00d0*/ 	.word	0x00000008
.L_35:


//--------------------- .nv.callgraph             --------------------------
	.section	.nv.callgraph,"",@"SHT_CUDA_CALLGRAPH"
	.align	4
	.sectionentsize	8
	.align		4
        /*0000*/ 	.word	0x00000000
	.align		4
        /*0004*/ 	.word	0xffffffff
	.align		4
        /*0008*/ 	.word	0x00000000
	.align		4
        /*000c*/ 	.word	0xfffffffe
	.align		4
        /*0010*/ 	.word	0x00000000
	.align		4
        /*0014*/ 	.word	0xfffffffd
	.align		4
        /*0018*/ 	.word	0x00000000
	.align		4
        /*001c*/ 	.word	0xfffffffc


//--------------------- .text._Z21bev_occupy_gpu_kerneliiiifPKfPKiPiS3_ --------------------------
	.section	.text._Z21bev_occupy_gpu_kerneliiiifPKfPKiPiS3_,"ax",@progbits
	.align	128
        .global         _Z21bev_occupy_gpu_kerneliiiifPKfPKiPiS3_
        .type           _Z21bev_occupy_gpu_kerneliiiifPKfPKiPiS3_,@function
        .size           _Z21bev_occupy_gpu_kerneliiiifPKfPKiPiS3_,(.L_x_21 - _Z21bev_occupy_gpu_kerneliiiifPKfPKiPiS3_)
        .other          _Z21bev_occupy_gpu_kerneliiiifPKfPKiPiS3_,@"STO_CUDA_ENTRY STV_DEFAULT"
_Z21bev_occupy_gpu_kerneliiiifPKfPKiPiS3_:
.text._Z21bev_occupy_gpu_kerneliiiifPKfPKiPiS3_:
[----:B------:R-:W-:Y:S01]  /*0000*/  LDC R1, c[0x0][0x37c] ;  /* 0x0000df00ff017b82 */ /* 0x000fe20000000800 */
[----:B------:R-:W0:Y:S07]  /*0010*/  S2R R3, SR_TID.X ;  /* 0x0000000000037919 */ /* 0x000e2e0000002100 */
[----:B------:R-:W0:Y:S01]  /*0020*/  S2UR UR4, SR_CTAID.X ;  /* 0x00000000000479c3 */ /* 0x000e220000002500 */
[----:B------:R-:W1:Y:S07]  /*0030*/  LDCU UR5, c[0x0][0x384] ;  /* 0x00007080ff0577ac */ /* 0x000e6e0008000800 */
[----:B------:R-:W0:Y:S02]  /*0040*/  LDC R0, c[0x0][0x360] ;  /* 0x0000d800ff007b82 */ /* 0x000e240000000800 */
[----:B0-----:R-:W-:-:S05]  /*0050*/  IMAD R3, R0, UR4, R3 ;  /* 0x0000000400037c24 */ /* 0x001fca000f8e0203 */
[----:B-1----:R-:W-:-:S13]  /*0060*/  ISETP.GE.AND P0, PT, R3, UR5, PT ;  /* 0x0000000503007c0c */ /* 0x002fda000bf06270 */
[----:B------:R-:W-:Y:S05]  /*0070*/  @P0 EXIT ;  /* 0x000000000000094d */ /* 0x000fea0003800000 */
[----:B------:R-:W0:Y:S01]  /*0080*/  LDC.64 R4, c[0x0][0x398] ;  /* 0x0000e600ff047b82 */ /* 0x000e220000000a00 */
[----:B------:R-:W1:Y:S01]  /*0090*/  LDCU.64 UR6, c[0x0][0x358] ;  /* 0x00006b00ff0677ac */ /* 0x000e620008000a00 */
[----:B------:R-:W-:-:S06]  /*00a0*/  IMAD R7, R3, 0x3, RZ ;  /* 0x0000000303077824 */ /* 0x000fcc00078e02ff */
[----:B------:R-:W2:Y:S01]  /*00b0*/  LDC R9, c[0x0][0x390] ;  /* 0x0000e400ff097b82 */ /* 0x000ea20000000800 */
[----:B0-----:R-:W-:-:S05]  /*00c0*/  IMAD.WIDE R4, R7, 0x4, R4 ;  /* 0x0000000407047825 */ /* 0x001fca00078e0204 */
[----:B-1----:R-:W3:Y:S02]  /*00d0*/  LDG.E R2, desc[UR6][R4.64] ;  /* 0x0000000604027981 */ /* 0x002ee4000c1e1900 */
[----:B------:R-:W0:Y:S01]  /*00e0*/  LDC R0, c[0x0][0x390] ;  /* 0x0000e400ff007b82 */ /* 0x000e220000000800 */
[----:B------:R-:W-:Y:S01]  /*00f0*/  BSSY.RECONVERGENT B0, `(.L_x_0) ;  /* 0x000000c000007945 */ /* 0x000fe20003800200 */
[----:B--2---:R-:W1:Y:S02]  /*0100*/  MUFU.RCP R6, R9 ;  /* 0x0000000900067308 */ /* 0x004e640000001000 */
[----:B-1----:R-:W-:-:S04]  /*0110*/  FFMA R7, R6, -R9, 1 ;  /* 0x3f80000006077423 */ /* 0x002fc80000000809 */
[----:B------:R-:W-:Y:S02]  /*0120*/  FFMA R7, R6, R7, R6 ;  /* 0x0000000706077223 */ /* 0x000fe40000000006 */
[----:B---3--:R-:W1:Y:S02]  /*0130*/  FCHK P0, R2, R9 ;  /* 0x0000000902007302 */ /* 0x008e640000000000 */
[----:B------:R-:W-:-:S04]  /*0140*/  FFMA R6, R2, R7, RZ ;  /* 0x0000000702067223 */ /* 0x000fc800000000ff */
[----:B------:R-:W-:-:S04]  /*0150*/  FFMA R8, R6, -R9, R2 ;  /* 0x8000000906087223 */ /* 0x000fc80000000002 */
[----:B------:R-:W-:Y:S01]  /*0160*/  FFMA R6, R7, R8, R6 ;  /* 0x0000000807067223 */ /* 0x000fe20000000006 */
[----:B01----:R-:W-:Y:S06]  /*0170*/  @!P0 BRA `(.L_x_1) ;  /* 0x00000000000c8947 */ /* 0x003fec0003800000 */
[----:B------:R-:W-:-:S07]  /*0180*/  MOV R8, 0x1a0 ;  /* 0x000001a000087802 */ /* 0x000fce0000000f00 */
[----:B------:R-:W-:Y:S05]  /*0190*/  CALL.REL.NOINC `($__internal_0_$__cuda_sm3x_div_rn_noftz_f32_slowpath) ;  /* 0x0000000000cc7944 */ /* 0x000fea0003c00000 */
[----:B------:R-:W-:-:S07]  /*01a0*/  IMAD.MOV.U32 R6, RZ, RZ, R2 ;  /* 0x000000ffff067224 */ /* 0x000fce00078e0002 */
.L_x_1:
[----:B------:R-:W-:Y:S05]  /*01b0*/  BSYNC.RECONVERGENT B0 ;  /* 0x0000000000007941 */ /* 0x000fea0003800200 */
.L_x_0:
[----:B------:R-:W2:Y:S01]  /*01c0*/  LDG.E R5, desc[UR6][R4.64+0x4] ;  /* 0x0000040604057981 */ /* 0x000ea2000c1e1900 */
[----:B------:R-:W0:Y:S01]  /*01d0*/  LDC R10, c[0x0][0x390] ;  /* 0x0000e400ff0a7b82 */ /* 0x000e220000000800 */
[----:B------:R-:W-:Y:S01]  /*01e0*/  BSSY.RECONVERGENT B0, `(.L_x_2) ;  /* 0x000000d000007945 */ /* 0x000fe20003800200 */
[----:B0-----:R-:W0:Y:S02]  /*01f0*/  MUFU.RCP R7, R10 ;  /* 0x0000000a00077308 */ /* 0x001e240000001000 */
[----:B0-----:R-:W-:-:S04]  /*0200*/  FFMA R2, R7, -R10, 1 ;  /* 0x3f80000007027423 */ /* 0x001fc8000000080a */
[----:B------:R-:W-:Y:S02]  /*0210*/  FFMA R2, R7, R2, R7 ;  /* 0x0000000207027223 */ /* 0x000fe40000000007 */
[----:B--2---:R-:W0:Y:S02]  /*0220*/  FCHK P0, R5, R10 ;  /* 0x0000000a05007302 */ /* 0x004e240000000000 */
[----:B------:R-:W-:-:S04]  /*0230*/  FFMA R8, R2, R5, RZ ;  /* 0x0000000502087223 */ /* 0x000fc800000000ff */
[----:B------:R-:W-:-:S04]  /*0240*/  FFMA R7, R8, -R10, R5 ;  /* 0x8000000a08077223 */ /* 0x000fc80000000005 */
[----:B------:R-:W-:Y:S01]  /*0250*/  FFMA R7, R2, R7, R8 ;  /* 0x0000000702077223 */ /* 0x000fe20000000008 */
[----:B0-----:R-:W-:Y:S06]  /*0260*/  @!P0 BRA `(.L_x_3) ;  /* 0x0000000000108947 */ /* 0x001fec0003800000 */
[----:B------:R-:W-:Y:S01]  /*0270*/  IMAD.MOV.U32 R2, RZ, RZ, R5 ;  /* 0x000000ffff027224 */ /* 0x000fe200078e0005 */
[----:B------:R-:W-:-:S07]  /*0280*/  MOV R8, 0x2a0 ;  /* 0x000002a000087802 */ /* 0x000fce0000000f00 */
[----:B------:R-:W-:Y:S05]  /*0290*/  CALL.REL.NOINC `($__internal_0_$__cuda_sm3x_div_rn_noftz_f32_slowpath) ;  /* 0x00000000008c7944 */ /* 0x000fea0003c00000 */
[----:B------:R-:W-:-:S07]  /*02a0*/  IMAD.MOV.U32 R7, RZ, RZ, R2 ;  /* 0x000000ffff077224 */ /* 0x000fce00078e0002 */
.L_x_3:
[----:B------:R-:W-:Y:S05]  /*02b0*/  BSYNC.RECONVERGENT B0 ;  /* 0x0000000000007941 */ /* 0x000fea0003800200 */
.L_x_2:
[----:B------:R-:W0:Y:S02]  /*02c0*/  LDCU UR5, c[0x0][0x380] ;  /* 0x00007000ff0577ac */ /* 0x000e240008000800 */
[----:B0-----:R-:W-:Y:S02]  /*02d0*/  UISETP.GE.AND UP0, UPT, UR5, 0x2, UPT ;  /* 0x000000020500788c */ /* 0x001fe4000bf06270 */
[----:B------:R-:W-:-:S06]  /*02e0*/  UIADD3 UR4, UPT, UPT, UR5, -0x1, URZ ;  /* 0xffffffff05047890 */ /* 0x000fcc000fffe0ff */
[----:B------:R-:W-:Y:S01]  /*02f0*/  IMAD.U32 R0, RZ, RZ, UR4 ;  /* 0x00000004ff007e24 */ /* 0x000fe2000f8e00ff */
[----:B------:R-:W-:Y:S06]  /*0300*/  BRA.U !UP0, `(.L_x_4) ;  /* 0x0000000108487547 */ /* 0x000fec000b800000 */
[----:B------:R-:W0:Y:S01]  /*0310*/  LDC.64 R4, c[0x0][0x3a8] ;  /* 0x0000ea00ff047b82 */ /* 0x000e220000000a00 */
[----:B------:R-:W-:Y:S01]  /*0320*/  BSSY.RECONVERGENT B0, `(.L_x_4) ;  /* 0x0000010000007945 */ /* 0x000fe20003800200 */
[----:B------:R-:W-:-:S07]  /*0330*/  IMAD.MOV.U32 R0, RZ, RZ, RZ ;  /* 0x000000ffff007224 */ /* 0x000fce00078e00ff */
.L_x_8:
[----:B0-----:R-:W-:-:S05]  /*0340*/  IMAD.WIDE.U32 R8, R0, 0x4, R4 ;  /* 0x0000000400087825 */ /* 0x001fca00078e0004 */
[----:B------:R-:W2:Y:S01]  /*0350*/  LDG.E R2, desc[UR6][R8.64] ;  /* 0x0000000608027981 */ /* 0x000ea2000c1e1900 */
[----:B------:R-:W-:Y:S01]  /*0360*/  BSSY.RELIABLE B1, `(.L_x_5) ;  /* 0x0000007000017945 */ /* 0x000fe20003800100 */
[----:B--2---:R-:W-:-:S13]  /*0370*/  ISETP.GE.AND P0, PT, R3, R2, PT ;  /* 0x000000020300720c */ /* 0x004fda0003f06270 */
[----:B------:R-:W-:Y:S05]  /*0380*/  @!P0 BRA `(.L_x_6) ;  /* 0x0000000000108947 */ /* 0x000fea0003800000 */
[----:B------:R-:W2:Y:S02]  /*0390*/  LDG.E R8, desc[UR6][R8.64+0x4] ;  /* 0x0000040608087981 */ /* 0x000ea4000c1e1900 */
[----:B--2---:R-:W-:-:S13]  /*03a0*/  ISETP.GE.AND P0, PT, R3, R8, PT ;  /* 0x000000080300720c */ /* 0x004fda0003f06270 */
[----:B------:R-:W-:Y:S05]  /*03b0*/  @!P0 BREAK.RELIABLE B1 ;  /* 0x0000000000018942 */ /* 0x000fea0003800100 */
[----:B------:R-:W-:Y:S05]  /*03c0*/  @!P0 BRA `(.L_x_7) ;  /* 0x0000000000148947 */ /* 0x000fea0003800000 */
.L_x_6:
[----:B------:R-:W-:Y:S05]  /*03d0*/  BSYNC.RELIABLE B1 ;  /* 0x0000000000017941 */ /* 0x000fea0003800100 */
.L_x_5:
[----:B------:R-:W-:-:S05]  /*03e0*/  VIADD R0, R0, 0x1 ;  /* 0x0000000100007836 */ /* 0x000fca0000000000 */
[----:B------:R-:W-:-:S13]  /*03f0*/  ISETP.NE.AND P0, PT, R0, UR4, PT ;  /* 0x0000000400007c0c */ /* 0x000fda000bf05270 */
[----:B------:R-:W-:Y:S05]  /*0400*/  @P0 BRA `(.L_x_8) ;  /* 0xfffffffc00cc0947 */ /* 0x000fea000383ffff */
[----:B------:R-:W-:-:S07]  /*0410*/  IMAD.U32 R0, RZ, RZ, UR4 ;  /* 0x00000004ff007e24 */ /* 0x000fce000f8e00ff */
.L_x_7:
[----:B------:R-:W-:Y:S05]  /*0420*/  BSYNC.RECONVERGENT B0 ;  /* 0x0000000000007941 */ /* 0x000fea0003800200 */
.L_x_4:
[----:B------:R-:W0:Y:S01]  /*0430*/  LDCU.64 UR8, c[0x0][0x388] ;  /* 0x00007100ff0877ac */ /* 0x000e220008000a00 */
[----:B------:R-:W1:Y:S01]  /*0440*/  LDC.64 R2, c[0x0][0x3b0] ;  /* 0x0000ec00ff027b82 */ /* 0x000e620000000a00 */
[----:B------:R-:W0:Y:S01]  /*0450*/  F2I.FLOOR.NTZ R5, R6 ;  /* 0x0000000600057305 */ /* 0x000e220000207100 */
[----:B------:R-:W-:-:S07]  /*0460*/  IMAD.MOV.U32 R9, RZ, RZ, 0x1 ;  /* 0x00000001ff097424 */ /* 0x000fce00078e00ff */
[----:B------:R-:W2:Y:S01]  /*0470*/  F2I.FLOOR.NTZ R7, R7 ;  /* 0x0000000700077305 */ /* 0x000ea20000207100 */
[----:B0-----:R-:W-:-:S04]  /*0480*/  IMAD R0, R0, UR8, R5 ;  /* 0x0000000800007c24 */ /* 0x001fc8000f8e0205 */
[----:B--2---:R-:W-:-:S04]  /*0490*/  IMAD R5, R0, UR9, R7 ;  /* 0x0000000900057c24 */ /* 0x004fc8000f8e0207 */
[----:B-1----:R-:W-:-:S05]  /*04a0*/  IMAD.WIDE R2, R5, 0x4, R2 ;  /* 0x0000000405027825 */ /* 0x002fca00078e0202 */
[----:B------:R-:W-:Y:S01]  /*04b0*/  REDG.E.ADD.STRONG.GPU desc[UR6][R2.64], R9 ;  /* 0x000000090200798e */ /* 0x000fe2000c12e106 */
[----:B------:R-:W-:Y:S05]  /*04c0*/  EXIT ;  /* 0x000000000000794d */ /* 0x000fea0003800000 */
        .weak           $__internal_0_$__cuda_sm3x_div_rn_noftz_f32_slowpath
        .type           $__internal_0_$__cuda_sm3x_div_rn_noftz_f32_slowpath,@function
        .size           $__internal_0_$__cuda_sm3x_div_rn_noftz_f32_slowpath,(.L_x_21 - $__internal_0_$__cuda_sm3x_div_rn_noftz_f32_slowpath)
$__internal_0_$__cuda_sm3x_div_rn_noftz_f32_slowpath:
[----:B------:R-:W-:Y:S01]  /*04d0*/  SHF.R.U32.HI R9, RZ, 0x17, R0 ;  /* 0x00000017ff097819 */ /* 0x000fe20000011600 */
[----:B------:R-:W-:Y:S01]  /*04e0*/  BSSY.RECONVERGENT B1, `(.L_x_9) ;  /* 0x0000063000017945 */ /* 0x000fe20003800200 */
[----:B------:R-:W-:Y:S02]  /*04f0*/  SHF.R.U32.HI R7, RZ, 0x17, R2 ;  /* 0x00000017ff077819 */ /* 0x000fe40000011602 */
[----:B------:R-:W-:Y:S02]  /*0500*/  LOP3.LUT R9, R9, 0xff, RZ, 0xc0, !PT ;  /* 0x000000ff09097812 */ /* 0x000fe400078ec0ff */
[----:B------:R-:W-:Y:S01]  /*0510*/  LOP3.LUT R14, R7, 0xff, RZ, 0xc0, !PT ;  /* 0x000000ff070e7812 */ /* 0x000fe200078ec0ff */
[----:B------:R-:W-:Y:S01]  /*0520*/  IMAD.MOV.U32 R7, RZ, RZ, R0 ;  /* 0x000000ffff077224 */ /* 0x000fe200078e0000 */
[----:B------:R-:W-:-:S03]  /*0530*/  IADD3 R11, PT, PT, R9, -0x1, RZ ;  /* 0xffffffff090b7810 */ /* 0x000fc60007ffe0ff */
[----:B------:R-:W-:Y:S01]  /*0540*/  VIADD R12, R14, 0xffffffff ;  /* 0xffffffff0e0c7836 */ /* 0x000fe20000000000 */
[----:B------:R-:W-:-:S04]  /*0550*/  ISETP.GT.U32.AND P0, PT, R11, 0xfd, PT ;  /* 0x000000fd0b00780c */ /* 0x000fc80003f04070 */
[----:B------:R-:W-:-:S13]  /*0560*/  ISETP.GT.U32.OR P0, PT, R12, 0xfd, P0 ;  /* 0x000000fd0c00780c */ /* 0x000fda0000704470 */
[----:B------:R-:W-:Y:S01]  /*0570*/  @!P0 IMAD.MOV.U32 R10, RZ, RZ, RZ ;  /* 0x000000ffff0a8224 */ /* 0x000fe200078e00ff */
[----:B------:R-:W-:Y:S06]  /*0580*/  @!P0 BRA `(.L_x_10) ;  /* 0x00000000005c8947 */ /* 0x000fec0003800000 */
[----:B------:R-:W-:Y:S02]  /*0590*/  FSETP.GTU.FTZ.AND P0, PT, |R2|, +INF , PT ;  /* 0x7f8000000200780b */ /* 0x000fe40003f1c200 */
[----:B------:R-:W-:-:S04]  /*05a0*/  FSETP.GTU.FTZ.AND P1, PT, |R0|, +INF , PT ;  /* 0x7f8000000000780b */ /* 0x000fc80003f3c200 */
[----:B------:R-:W-:-:S13]  /*05b0*/  PLOP3.LUT P0, PT, P0, P1, PT, 0xf8, 0x8f ;  /* 0x00000000008f781c */ /* 0x000fda0000703f70 */
[----:B------:R-:W-:Y:S05]  /*05c0*/  @P0 BRA `(.L_x_11) ;  /* 0x00000004004c0947 */ /* 0x000fea0003800000 */
[----:B------:R-:W-:-:S13]  /*05d0*/  LOP3.LUT P0, RZ, R7, 0x7fffffff, R2, 0xc8, !PT ;  /* 0x7fffffff07ff7812 */ /* 0x000fda000780c802 */
[----:B------:R-:W-:Y:S05]  /*05e0*/  @!P0 BRA `(.L_x_12) ;  /* 0x00000004003c8947 */ /* 0x000fea0003800000 */
[----:B------:R-:W-:Y:S02]  /*05f0*/  FSETP.NEU.FTZ.AND P2, PT, |R2|, +INF , PT ;  /* 0x7f8000000200780b */ /* 0x000fe40003f5d200 */
[----:B------:R-:W-:Y:S02]  /*0600*/  FSETP.NEU.FTZ.AND P1, PT, |R0|, +INF , PT ;  /* 0x7f8000000000780b */ /* 0x000fe40003f3d200 */
[----:B------:R-:W-:-:S11]  /*0610*/  FSETP.NEU.FTZ.AND P0, PT, |R2|, +INF , PT ;  /* 0x7f8000000200780b */ /* 0x000fd60003f1d200 */
[----:B------:R-:W-:Y:S05]  /*0620*/  @!P1 BRA !P2, `(.L_x_12) ;  /* 0x00000004002c9947 */ /* 0x000fea0005000000 */
[----:B------:R-:W-:-:S04]  /*0630*/  LOP3.LUT P2, RZ, R2, 0x7fffffff, RZ, 0xc0, !PT ;  /* 0x7fffffff02ff7812 */ /* 0x000fc8000784c0ff */
[----:B------:R-:W-:-:S13]  /*0640*/  PLOP3.LUT P1, PT, P1, P2, PT, 0x2f, 0xf2 ;  /* 0x0000000000f2781c */ /* 0x000fda0000f24577 */
[----:B------:R-:W-:Y:S05]  /*0650*/  @P1 BRA `(.L_x_13) ;  /* 0x0000000400181947 */ /* 0x000fea0003800000 */
[----:B------:R-:W-:-:S04]  /*0660*/  LOP3.LUT P1, RZ, R7, 0x7fffffff, RZ, 0xc0, !PT ;  /* 0x7fffffff07ff7812 */ /* 0x000fc8000782c0ff */
[----:B------:R-:W-:-:S13]  /*0670*/  PLOP3.LUT P0, PT, P0, P1, PT, 0x2f, 0xf2 ;  /* 0x0000000000f2781c */ /* 0x000fda0000702577 */
[----:B------:R-:W-:Y:S05]  /*0680*/  @P0 BRA `(.L_x_14) ;  /* 0x0000000400000947 */ /* 0x000fea0003800000 */
[----:B------:R-:W-:Y:S02]  /*0690*/  ISETP.GE.AND P0, PT, R12, RZ, PT ;  /* 0x000000ff0c00720c */ /* 0x000fe40003f06270 */
[----:B------:R-:W-:-:S11]  /*06a0*/  ISETP.GE.AND P1, PT, R11, RZ, PT ;  /* 0x000000ff0b00720c */ /* 0x000fd60003f26270 */
[----:B------:R-:W-:Y:S02]  /*06b0*/  @P0 IMAD.MOV.U32 R10, RZ, RZ, RZ ;  /* 0x000000ffff0a0224 */ /* 0x000fe400078e00ff */
[----:B------:R-:W-:Y:S01]  /*06c0*/  @!P0 FFMA R2, R2, 1.84467440737095516160e+19, RZ ;  /* 0x5f80000002028823 */ /* 0x000fe200000000ff */
[----:B------:R-:W-:Y:S02]  /*06d0*/  @!P0 IMAD.MOV.U32 R10, RZ, RZ, -0x40 ;  /* 0xffffffc0ff0a8424 */ /* 0x000fe400078e00ff */
[----:B------:R-:W-:-:S03]  /*06e0*/  @!P1 FFMA R7, R0, 1.84467440737095516160e+19, RZ ;  /* 0x5f80000000079823 */ /* 0x000fc600000000ff */
[----:B------:R-:W-:-:S07]  /*06f0*/  @!P1 IADD3 R10, PT, PT, R10, 0x40, RZ ;  /* 0x000000400a0a9810 */ /* 0x000fce0007ffe0ff */
.L_x_10:
[----:B------:R-:W-:Y:S01]  /*0700*/  LEA R12, R9, 0xc0800000, 0x17 ;  /* 0xc0800000090c7811 */ /* 0x000fe200078eb8ff */
[----:B------:R-:W-:Y:S04]  /*0710*/  BSSY.RECONVERGENT B2, `(.L_x_15) ;  /* 0x0000036000027945 */ /* 0x000fe80003800200 */
[----:B------:R-:W-:Y:S02]  /*0720*/  IMAD.IADD R12, R7, 0x1, -R12 ;  /* 0x00000001070c7824 */ /* 0x000fe400078e0a0c */
[----:B------:R-:W-:Y:S02]  /*0730*/  VIADD R7, R14, 0xffffff81 ;  /* 0xffffff810e077836 */ /* 0x000fe40000000000 */
[----:B------:R-:W0:Y:S01]  /*0740*/  MUFU.RCP R11, R12 ;  /* 0x0000000c000b7308 */ /* 0x000e220000001000 */
[----:B------:R-:W-:Y:S01]  /*0750*/  FADD.FTZ R13, -R12, -RZ ;  /* 0x800000ff0c0d7221 */ /* 0x000fe20000010100 */
[C---:B------:R-:W-:Y:S01]  /*0760*/  IMAD R2, R7.reuse, -0x800000, R2 ;  /* 0xff80000007027824 */ /* 0x040fe200078e0202 */
[----:B------:R-:W-:-:S05]  /*0770*/  IADD3 R9, PT, PT, R7, 0x7f, -R9 ;  /* 0x0000007f07097810 */ /* 0x000fca0007ffe809 */
[----:B------:R-:W-:Y:S02]  /*0780*/  IMAD.IADD R9, R9, 0x1, R10 ;  /* 0x0000000109097824 */ /* 0x000fe400078e020a */
[----:B0-----:R-:W-:-:S04]  /*0790*/  FFMA R14, R11, R13, 1 ;  /* 0x3f8000000b0e7423 */ /* 0x001fc8000000000d */
[----:B------:R-:W-:-:S04]  /*07a0*/  FFMA R16, R11, R14, R11 ;  /* 0x0000000e0b107223 */ /* 0x000fc8000000000b */
[----:B------:R-:W-:-:S04]  /*07b0*/  FFMA R11, R2, R16, RZ ;  /* 0x00000010020b7223 */ /* 0x000fc800000000ff */
[----:B------:R-:W-:-:S04]  /*07c0*/  FFMA R14, R13, R11, R2 ;  /* 0x0000000b0d0e7223 */ /* 0x000fc80000000002 */
[----:B------:R-:W-:-:S04]  /*07d0*/  FFMA R11, R16, R14, R11 ;  /* 0x0000000e100b7223 */ /* 0x000fc8000000000b */
[----:B------:R-:W-:-:S04]  /*07e0*/  FFMA R14, R13, R11, R2 ;  /* 0x0000000b0d0e7223 */ /* 0x000fc80000000002 */
[----:B------:R-:W-:-:S05]  /*07f0*/  FFMA R2, R16, R14, R11 ;  /* 0x0000000e10027223 */ /* 0x000fca000000000b */
[----:B------:R-:W-:-:S04]  /*0800*/  SHF.R.U32.HI R7, RZ, 0x17, R2 ;  /* 0x00000017ff077819 */ /* 0x000fc80000011602 */
[----:B------:R-:W-:-:S05]  /*0810*/  LOP3.LUT R7, R7, 0xff, RZ, 0xc0, !PT ;  /* 0x000000ff07077812 */ /* 0x000fca00078ec0ff */
[----:B------:R-:W-:-:S04]  /*0820*/  IMAD.IADD R13, R7, 0x1, R9 ;  /* 0x00000001070d7824 */ /* 0x000fc800078e0209 */
[----:B------:R-:W-:-:S05]  /*0830*/  VIADD R7, R13, 0xffffffff ;  /* 0xffffffff0d077836 */ /* 0x000fca0000000000 */
[----:B------:R-:W-:-:S13]  /*0840*/  ISETP.GE.U32.AND P0, PT, R7, 0xfe, PT ;  /* 0x000000fe0700780c */ /* 0x000fda0003f06070 */
[----:B------:R-:W-:Y:S05]  /*0850*/  @!P0 BRA `(.L_x_16) ;  /* 0x0000000000808947 */ /* 0x000fea0003800000 */
[----:B------:R-:W-:-:S13]  /*0860*/  ISETP.GT.AND P0, PT, R13, 0xfe, PT ;  /* 0x000000fe0d00780c */ /* 0x000fda0003f04270 */
[----:B------:R-:W-:Y:S05]  /*0870*/  @P0 BRA `(.L_x_17) ;  /* 0x00000000006c0947 */ /* 0x000fea0003800000 */
[----:B------:R-:W-:-:S13]  /*0880*/  ISETP.GE.AND P0, PT, R13, 0x1, PT ;  /* 0x000000010d00780c */ /* 0x000fda0003f06270 */
[----:B------:R-:W-:Y:S05]  /*0890*/  @P0 BRA `(.L_x_18) ;  /* 0x0000000000740947 */ /* 0x000fea0003800000 */
[----:B------:R-:W-:Y:S02]  /*08a0*/  ISETP.GE.AND P0, PT, R13, -0x18, PT ;  /* 0xffffffe80d00780c */ /* 0x000fe40003f06270 */
[----:B------:R-:W-:-:S11]  /*08b0*/  LOP3.LUT R2, R2, 0x80000000, RZ, 0xc0, !PT ;  /* 0x8000000002027812 */ /* 0x000fd600078ec0ff */
[----:B------:R-:W-:Y:S05]  /*08c0*/  @!P0 BRA `(.L_x_18) ;  /* 0x0000000000688947 */ /* 0x000fea0003800000 */
[CCC-:B------:R-:W-:Y:S01]  /*08d0*/  FFMA.RZ R7, R16.reuse, R14.reuse, R11.reuse ;  /* 0x0000000e10077223 */ /* 0x1c0fe2000000c00b */
[C---:B------:R-:W-:Y:S01]  /*08e0*/  IADD3 R12, PT, PT, R13.reuse, 0x20, RZ ;  /* 0x000000200d0c7810 */ /* 0x040fe20007ffe0ff */
[CCC-:B------:R-:W-:Y:S01]  /*08f0*/  FFMA.RM R10, R16.reuse, R14.reuse, R11.reuse ;  /* 0x0000000e100a7223 */ /* 0x1c0fe2000000400b */
[----:B------:R-:W-:Y:S02]  /*0900*/  ISETP.NE.AND P2, PT, R13, RZ, PT ;  /* 0x000000ff0d00720c */ /* 0x000fe40003f45270 */
[----:B------:R-:W-:Y:S01]  /*0910*/  LOP3.LUT R9, R7, 0x7fffff, RZ, 0xc0, !PT ;  /* 0x007fffff07097812 */ /* 0x000fe200078ec0ff */
[----:B------:R-:W-:Y:S01]  /*0920*/  FFMA.RP R7, R16, R14, R11 ;  /* 0x0000000e10077223 */ /* 0x000fe2000000800b */
[----:B------:R-:W-:Y:S01]  /*0930*/  IMAD.MOV R11, RZ, RZ, -R13 ;  /* 0x000000ffff0b7224 */ /* 0x000fe200078e0a0d */
[----:B------:R-:W-:Y:S02]  /*0940*/  ISETP.NE.AND P1, PT, R13, RZ, PT ;  /* 0x000000ff0d00720c */ /* 0x000fe40003f25270 */
[----:B------:R-:W-:-:S02]  /*0950*/  LOP3.LUT R9, R9, 0x800000, RZ, 0xfc, !PT ;  /* 0x0080000009097812 */ /* 0x000fc400078efcff */
[----:B------:R-:W-:Y:S02]  /*0960*/  FSETP.NEU.FTZ.AND P0, PT, R7, R10, PT ;  /* 0x0000000a0700720b */ /* 0x000fe40003f1d000 */
[----:B------:R-:W-:Y:S02]  /*0970*/  SHF.L.U32 R12, R9, R12, RZ ;  /* 0x0000000c090c7219 */ /* 0x000fe400000006ff */
[----:B------:R-:W-:Y:S02]  /*0980*/  SEL R10, R11, RZ, P2 ;  /* 0x000000ff0b0a7207 */ /* 0x000fe40001000000 */
[----:B------:R-:W-:Y:S02]  /*0990*/  ISETP.NE.AND P1, PT, R12, RZ, P1 ;  /* 0x000000ff0c00720c */ /* 0x000fe40000f25270 */
[----:B------:R-:W-:Y:S02]  /*09a0*/  SHF.R.U32.HI R10, RZ, R10, R9 ;  /* 0x0000000aff0a7219 */ /* 0x000fe40000011609 */
[----:B------:R-:W-:-:S02]  /*09b0*/  PLOP3.LUT P0, PT, P0, P1, PT, 0xf8, 0x8f ;  /* 0x00000000008f781c */ /* 0x000fc40000703f70 */
[----:B------:R-:W-:Y:S02]  /*09c0*/  SHF.R.U32.HI R12, RZ, 0x1, R10 ;  /* 0x00000001ff0c7819 */ /* 0x000fe4000001160a */
[----:B------:R-:W-:-:S04]  /*09d0*/  SEL R7, RZ, 0x1, !P0 ;  /* 0x00000001ff077807 */ /* 0x000fc80004000000 */
[----:B------:R-:W-:-:S04]  /*09e0*/  LOP3.LUT R7, R7, 0x1, R12, 0xf8, !PT ;  /* 0x0000000107077812 */ /* 0x000fc800078ef80c */
[----:B------:R-:W-:-:S05]  /*09f0*/  LOP3.LUT R7, R7, R10, RZ, 0xc0, !PT ;  /* 0x0000000a07077212 */ /* 0x000fca00078ec0ff */
[----:B------:R-:W-:-:S05]  /*0a00*/  IMAD.IADD R7, R12, 0x1, R7 ;  /* 0x000000010c077824 */ /* 0x000fca00078e0207 */
[----:B------:R-:W-:Y:S01]  /*0a10*/  LOP3.LUT R2, R7, R2, RZ, 0xfc, !PT ;  /* 0x0000000207027212 */ /* 0x000fe200078efcff */
[----:B------:R-:W-:Y:S06]  /*0a20*/  BRA `(.L_x_18) ;  /* 0x0000000000107947 */ /* 0x000fec0003800000 */
.L_x_17:
[----:B------:R-:W-:-:S04]  /*0a30*/  LOP3.LUT R2, R2, 0x80000000, RZ, 0xc0, !PT ;  /* 0x8000000002027812 */ /* 0x000fc800078ec0ff */
[----:B------:R-:W-:Y:S01]  /*0a40*/  LOP3.LUT R2, R2, 0x7f800000, RZ, 0xfc, !PT ;  /* 0x7f80000002027812 */ /* 0x000fe200078efcff */
[----:B------:R-:W-:Y:S06]  /*0a50*/  BRA `(.L_x_18) ;  /* 0x0000000000047947 */ /* 0x000fec0003800000 */
.L_x_16:
[----:B------:R-:W-:-:S07]  /*0a60*/  IMAD R2, R9, 0x800000, R2 ;  /* 0x0080000009027824 */ /* 0x000fce00078e0202 */
.L_x_18:
[----:B------:R-:W-:Y:S05]  /*0a70*/  BSYNC.RECONVERGENT B2 ;  /* 0x0000000000027941 */ /* 0x000fea0003800200 */
.L_x_15:
[----:B------:R-:W-:Y:S05]  /*0a80*/  BRA `(.L_x_19) ;  /* 0x0000000000207947 */ /* 0x000fea0003800000 */
.L_x_14:
[----:B------:R-:W-:-:S04]  /*0a90*/  LOP3.LUT R2, R7, 0x80000000, R2, 0x48, !PT ;  /* 0x8000000007027812 */ /* 0x000fc800078e4802 */
[----:B------:R-:W-:Y:S01]  /*0aa0*/  LOP3.LUT R2, R2, 0x7f800000, RZ, 0xfc, !PT ;  /* 0x7f80000002027812 */ /* 0x000fe200078efcff */
[----:B------:R-:W-:Y:S06]  /*0ab0*/  BRA `(.L_x_19) ;  /* 0x0000000000147947 */ /* 0x000fec0003800000 */
.L_x_13:
[----:B------:R-:W-:Y:S01]  /*0ac0*/  LOP3.LUT R2, R7, 0x80000000, R2, 0x48, !PT ;  /* 0x8000000007027812 */ /* 0x000fe200078e4802 */
[----:B------:R-:W-:Y:S06]  /*0ad0*/  BRA `(.L_x_19) ;  /* 0x00000000000c7947 */ /* 0x000fec0003800000 */
.L_x_12:
[----:B------:R-:W0:Y:S01]  /*0ae0*/  MUFU.RSQ R2, -QNAN ;  /* 0xffc0000000027908 */ /* 0x000e220000001400 */
[----:B------:R-:W-:Y:S05]  /*0af0*/  BRA `(.L_x_19) ;  /* 0x0000000000047947 */ /* 0x000fea0003800000 */
.L_x_11:
[----:B------:R-:W-:-:S07]  /*0b00*/  FADD.FTZ R2, R2, R0 ;  /* 0x0000000002027221 */ /* 0x000fce0000010000 */
.L_x_19:
[----:B------:R-:W-:Y:S05]  /*0b10*/  BSYNC.RECONVERGENT B1 ;  /* 0x0000000000017941 */ /* 0x000fea0003800200 */
.L_x_9:
[----:B------:R-:W-:-:S04]  /*0b20*/  IMAD.MOV.U32 R9, RZ, RZ, 0x0 ;  /* 0x00000000ff097424 */ /* 0x000fc800078e00ff */
[----:B0-----:R-:W-:Y:S05]  /*0b30*/  RET.REL.NODEC R8 `(_Z21bev_occupy_gpu_kerneliiiifPKfPKiPiS3_) ;  /* 0xfffffff408307950 */ /* 0x001fea0003c3ffff */
.L_x_20:
[----:B------:R-:W-:-:S00]  /*0b40*/  BRA `(.L_x_20) ;  /* 0xfffffffc00fc7947 */ /* 0x000fc0000383ffff */
[----:B------:R-:W-:-:S00]  /*0b50*/  NOP ;  /* 0x0000000000007918 */ /* 0x000fc00000000000 */
        /* <DEDUP_REMOVED lines=10> */
.L_x_21:


//--------------------- .nv.shared.reserved.0     --------------------------
	.section	.nv.shared.reserved.0,"aw",@nobits
	.weak		__nv_reservedSMEM_offset_0_alias
	.size		__nv_reservedSMEM_offset_0_alias, 0, 64
	.other		__nv_reservedSMEM_offset_0_alias,@"STO_CUDA_RESERVED_SHARED STV_DEFAULT"
__nv_reservedSMEM_offset_0_alias:
	.zero		0
	.zero		64


//--------------------- .nv.constant0._Z21bev_occupy_gpu_kerneliiiifPKfPKiPiS3_ --------------------------
	.section	.nv.constant0._Z21bev_occupy_gpu_kerneliiiifPKfPKiPiS3_,"a",@progbits
	.sectionflags	@""
	.align	4
.nv.constant0._Z21bev_occupy_gpu_kerneliiiifPKfPKiPiS3_:
	.zero		952


//--------------------- SYMBOLS --------------------------

	.type		.nv.reservedSmem.offset0,@object
	.size		.nv.reservedSmem.offset0,0x4
